	.headerflags	@"EF_CUDA_TEXMODE_UNIFIED EF_CUDA_64BIT_ADDRESS EF_CUDA_ACCELERATORS EF_CUDA_SM90 EF_CUDA_VIRTUAL_SM(EF_CUDA_SM90)"
	.elftype	@"ET_EXEC"


//--------------------- .nv.info                  --------------------------
	.section	.nv.info,"",@"SHT_CUDA_INFO"
	.align	4


	//----- nvinfo : EIATTR_REGCOUNT
	.align		4
        /*0000*/ 	.byte	0x04, 0x2f
        /*0002*/ 	.short	(.L_3 - .L_2)
	.align		4
.L_2:
        /*0004*/ 	.word	index@(triton_poi_fused__native_batch_norm_legit_no_training_convolution_0)
        /*0008*/ 	.word	0x0000001a


	//----- nvinfo : EIATTR_MIN_STACK_SIZE
	.align		4
.L_3:
        /*000c*/ 	.byte	0x04, 0x12
        /*000e*/ 	.short	(.L_5 - .L_4)
	.align		4
.L_4:
        /*0010*/ 	.word	index@(triton_poi_fused__native_batch_norm_legit_no_training_convolution_0)
        /*0014*/ 	.word	0x00000000


	//----- nvinfo : EIATTR_FRAME_SIZE
	.align		4
.L_5:
        /*0018*/ 	.byte	0x04, 0x11
        /*001a*/ 	.short	(.L_7 - .L_6)
	.align		4
.L_6:
        /*001c*/ 	.word	index@(triton_poi_fused__native_batch_norm_legit_no_training_convolution_0)
        /*0020*/ 	.word	0x00000000


	//----- nvinfo : EIATTR_MIN_STACK_SIZE
	.align		4
.L_7:
        /*0024*/ 	.byte	0x04, 0x12
        /*0026*/ 	.short	(.L_9 - .L_8)
	.align		4
.L_8:
        /*0028*/ 	.word	index@(triton_poi_fused__native_batch_norm_legit_no_training_convolution_0)
        /*002c*/ 	.word	0x00000000
.L_9:


//--------------------- .nv.info.triton_poi_fused__native_batch_norm_legit_no_training_convolution_0 --------------------------
	.section	.nv.info.triton_poi_fused__native_batch_norm_legit_no_training_convolution_0,"",@"SHT_CUDA_INFO"
	.sectionflags	@""
	.align	4


	//----- nvinfo : EIATTR_CUDA_API_VERSION
	.align		4
        /*0000*/ 	.byte	0x04, 0x37
        /*0002*/ 	.short	(.L_11 - .L_10)
.L_10:
        /*0004*/ 	.word	0x0000007c


	//----- nvinfo : EIATTR_KPARAM_INFO
	.align		4
.L_11:
        /*0008*/ 	.byte	0x04, 0x17
        /*000a*/ 	.short	(.L_13 - .L_12)
.L_12:
        /*000c*/ 	.word	0x00000000
        /*0010*/ 	.short	0x0007
        /*0012*/ 	.short	0x0038
        /*0014*/ 	.byte	0x00, 0xf0, 0x11, 0x00


	//----- nvinfo : EIATTR_KPARAM_INFO
	.align		4
.L_13:
        /*0018*/ 	.byte	0x04, 0x17
        /*001a*/ 	.short	(.L_15 - .L_14)
.L_14:
        /*001c*/ 	.word	0x00000000
        /*0020*/ 	.short	0x0006
        /*0022*/ 	.short	0x0030
        /*0024*/ 	.byte	0x00, 0xf4, 0x21, 0x00


	//----- nvinfo : EIATTR_KPARAM_INFO
	.align		4
.L_15:
        /*0028*/ 	.byte	0x04, 0x17
        /*002a*/ 	.short	(.L_17 - .L_16)
.L_16:
        /*002c*/ 	.word	0x00000000
        /*0030*/ 	.short	0x0005
        /*0032*/ 	.short	0x0028
        /*0034*/ 	.byte	0x00, 0xf4, 0x21, 0x00


	//----- nvinfo : EIATTR_KPARAM_INFO
	.align		4
.L_17:
        /*0038*/ 	.byte	0x04, 0x17
        /*003a*/ 	.short	(.L_19 - .L_18)
.L_18:
        /*003c*/ 	.word	0x00000000
        /*0040*/ 	.short	0x0004
        /*0042*/ 	.short	0x0020
        /*0044*/ 	.byte	0x00, 0xf4, 0x21, 0x00


	//----- nvinfo : EIATTR_KPARAM_INFO
	.align		4
.L_19:
        /*0048*/ 	.byte	0x04, 0x17
        /*004a*/ 	.short	(.L_21 - .L_20)
.L_20:
        /*004c*/ 	.word	0x00000000
        /*0050*/ 	.short	0x0003
        /*0052*/ 	.short	0x0018
        /*0054*/ 	.byte	0x00, 0xf4, 0x21, 0x00


	//----- nvinfo : EIATTR_KPARAM_INFO
	.align		4
.L_21:
        /*0058*/ 	.byte	0x04, 0x17
        /*005a*/ 	.short	(.L_23 - .L_22)
.L_22:
        /*005c*/ 	.word	0x00000000
        /*0060*/ 	.short	0x0002
        /*0062*/ 	.short	0x0010
        /*0064*/ 	.byte	0x00, 0xf4, 0x21, 0x00


	//----- nvinfo : EIATTR_KPARAM_INFO
	.align		4
.L_23:
        /*0068*/ 	.byte	0x04, 0x17
        /*006a*/ 	.short	(.L_25 - .L_24)
.L_24:
        /*006c*/ 	.word	0x00000000
        /*0070*/ 	.short	0x0001
        /*0072*/ 	.short	0x0008
        /*0074*/ 	.byte	0x00, 0xf4, 0x21, 0x00


	//----- nvinfo : EIATTR_KPARAM_INFO
	.align		4
.L_25:
        /*0078*/ 	.byte	0x04, 0x17
        /*007a*/ 	.short	(.L_27 - .L_26)
.L_26:
        /*007c*/ 	.word	0x00000000
        /*0080*/ 	.short	0x0000
        /*0082*/ 	.short	0x0000
        /*0084*/ 	.byte	0x00, 0xf4, 0x21, 0x00


	//----- nvinfo : EIATTR_SPARSE_MMA_MASK
	.align		4
.L_27:
        /*0088*/ 	.byte	0x03, 0x50
        /*008a*/ 	.short	0x0000


	//----- nvinfo : EIATTR_MAXREG_COUNT
	.align		4
        /*008c*/ 	.byte	0x03, 0x1b
        /*008e*/ 	.short	0x00ff


	//----- nvinfo : EIATTR_EXIT_INSTR_OFFSETS
	.align		4
        /*0090*/ 	.byte	0x04, 0x1c
        /*0092*/ 	.short	(.L_29 - .L_28)


	//   ....[0]....
.L_28:
        /*0094*/ 	.word	0x000004c0


	//   ....[1]....
        /*0098*/ 	.word	0x000004e0


	//----- nvinfo : EIATTR_REQNTID
	.align		4
.L_29:
        /*009c*/ 	.byte	0x04, 0x10
        /*009e*/ 	.short	(.L_31 - .L_30)
.L_30:
        /*00a0*/ 	.word	0x00000080
        /*00a4*/ 	.word	0x00000001
        /*00a8*/ 	.word	0x00000001


	//----- nvinfo : EIATTR_CBANK_PARAM_SIZE
	.align		4
.L_31:
        /*00ac*/ 	.byte	0x03, 0x19
        /*00ae*/ 	.short	0x003c


	//----- nvinfo : EIATTR_PARAM_CBANK
	.align		4
        /*00b0*/ 	.byte	0x04, 0x0a
        /*00b2*/ 	.short	(.L_33 - .L_32)
	.align		4
.L_32:
        /*00b4*/ 	.word	index@(.nv.constant0.triton_poi_fused__native_batch_norm_legit_no_training_convolution_0)
        /*00b8*/ 	.short	0x0210
        /*00ba*/ 	.short	0x003c


	//----- nvinfo : EIATTR_SW_WAR
	.align		4
.L_33:
        /*00bc*/ 	.byte	0x04, 0x36
        /*00be*/ 	.short	(.L_35 - .L_34)
.L_34:
        /*00c0*/ 	.word	0x00000008
.L_35:


//--------------------- .nv.callgraph             --------------------------
	.section	.nv.callgraph,"",@"SHT_CUDA_CALLGRAPH"
	.align	4
	.sectionentsize	8
	.align		4
        /*0000*/ 	.word	0x00000000
	.align		4
        /*0004*/ 	.word	0xffffffff
	.align		4
        /*0008*/ 	.word	0x00000000
	.align		4
        /*000c*/ 	.word	0xfffffffe
	.align		4
        /*0010*/ 	.word	0x00000000
	.align		4
        /*0014*/ 	.word	0xfffffffd
	.align		4
        /*0018*/ 	.word	0x00000000
	.align		4
        /*001c*/ 	.word	0xfffffffc


//--------------------- .nv.constant4             --------------------------
	.section	.nv.constant4,"a",@progbits
	.align	8
	.align		8
.nv.constant4:
        /*0000*/ 	.dword	_$_str
	.align		8
        /*0008*/ 	.dword	_$_str_$_2


//--------------------- .text.triton_poi_fused__native_batch_norm_legit_no_training_convolution_0 --------------------------
	.section	.text.triton_poi_fused__native_batch_norm_legit_no_training_convolution_0,"ax",@progbits
	.align	128
        .global         triton_poi_fused__native_batch_norm_legit_no_training_convolution_0
        .type           triton_poi_fused__native_batch_norm_legit_no_training_convolution_0,@function
        .size           triton_poi_fused__native_batch_norm_legit_no_training_convolution_0,(.L_x_1 - triton_poi_fused__native_batch_norm_legit_no_training_convolution_0)
        .other          triton_poi_fused__native_batch_norm_legit_no_training_convolution_0,@"STO_CUDA_ENTRY STV_DEFAULT"
triton_poi_fused__native_batch_norm_legit_no_training_convolution_0:
.text.triton_poi_fused__native_batch_norm_legit_no_training_convolution_0:
[----:B------:R-:W0:Y:S01]  /*0000*/  LDC R1, c[0x0][0x28] ;  /* 0x00000a00ff017b82 */ /* 0x000e220000000800 */
[----:B------:R-:W1:Y:S01]  /*0010*/  S2R R0, SR_TID.X ;  /* 0x0000000000007919 */ /* 0x000e620000002100 */
[----:B------:R-:W-:Y:S01]  /*0020*/  CS2R R16, SRZ ;  /* 0x0000000000107805 */ /* 0x000fe2000001ff00 */
[----:B------:R-:W-:-:S05]  /*0030*/  ULDC.64 UR4, c[0x0][0x208] ;  /* 0x0000820000047ab9 */ /* 0x000fca0000000a00 */
[----:B------:R-:W2:Y:S01]  /*0040*/  LDC.64 R14, c[0x0][0x218] ;  /* 0x00008600ff0e7b82 */ /* 0x000ea20000000a00 */
[----:B------:R-:W3:Y:S07]  /*0050*/  S2R R5, SR_CTAID.X ;  /* 0x0000000000057919 */ /* 0x000eee0000002500 */
[----:B------:R-:W4:Y:S08]  /*0060*/  LDC.64 R22, c[0x0][0x210] ;  /* 0x00008400ff167b82 */ /* 0x000f300000000a00 */
[----:B------:R-:W5:Y:S08]  /*0070*/  LDC.64 R20, c[0x0][0x220] ;  /* 0x00008800ff147b82 */ /* 0x000f700000000a00 */
[----:B------:R-:W2:Y:S01]  /*0080*/  LDC.64 R8, c[0x0][0x230] ;  /* 0x00008c00ff087b82 */ /* 0x000ea20000000a00 */
[----:B-1----:R-:W-:-:S07]  /*0090*/  SHF.L.U32 R0, R0, 0x1, RZ ;  /* 0x0000000100007819 */ /* 0x002fce00000006ff */
[----:B------:R-:W1:Y:S01]  /*00a0*/  LDC.64 R6, c[0x0][0x238] ;  /* 0x00008e00ff067b82 */ /* 0x000e620000000a00 */
[----:B---3--:R-:W-:Y:S02]  /*00b0*/  SHF.R.S32.HI R3, RZ, 0x17, R5 ;  /* 0x00000017ff037819 */ /* 0x008fe40000011405 */
[----:B------:R-:W-:Y:S02]  /*00c0*/  LOP3.LUT R0, R0, 0xfe, RZ, 0xc0, !PT ;  /* 0x000000fe00007812 */ /* 0x000fe400078ec0ff */
[----:B------:R-:W-:Y:S02]  /*00d0*/  SGXT R3, R3, 0x1 ;  /* 0x000000010303781a */ /* 0x000fe40000000200 */
[----:B------:R-:W-:Y:S02]  /*00e0*/  LEA R0, R5, R0, 0x8 ;  /* 0x0000000005007211 */ /* 0x000fe400078e40ff */
[----:B------:R-:W3:Y:S02]  /*00f0*/  LDC.64 R4, c[0x0][0x228] ;  /* 0x00008a00ff047b82 */ /* 0x000ee40000000a00 */
[----:B------:R-:W-:-:S02]  /*0100*/  LEA.HI R3, R3, R0, RZ, 0x4 ;  /* 0x0000000003037211 */ /* 0x000fc400078f20ff */
[----:B------:R-:W-:Y:S02]  /*0110*/  ISETP.GE.AND P4, PT, R0, 0x100, PT ;  /* 0x000001000000780c */ /* 0x000fe40003f86270 */
[----:B------:R-:W-:-:S04]  /*0120*/  SHF.R.S32.HI R3, RZ, 0x4, R3 ;  /* 0x00000004ff037819 */ /* 0x000fc80000011403 */
[----:B------:R-:W-:-:S04]  /*0130*/  LEA.HI R2, R3, R3, RZ, 0x2 ;  /* 0x0000000303027211 */ /* 0x000fc800078f10ff */
[----:B------:R-:W-:-:S04]  /*0140*/  LOP3.LUT R2, R2, 0xfffffffc, RZ, 0xc0, !PT ;  /* 0xfffffffc02027812 */ /* 0x000fc800078ec0ff */
[----:B------:R-:W-:-:S05]  /*0150*/  IADD3 R19, R3, -R2, RZ ;  /* 0x8000000203137210 */ /* 0x000fca0007ffe0ff */
[----:B---3--:R-:W-:-:S05]  /*0160*/  IMAD.WIDE R4, R19, 0x4, R4 ;  /* 0x0000000413047825 */ /* 0x008fca00078e0204 */
[----:B------:R-:W3:Y:S04]  /*0170*/  @!P4 LDG.E.EL R16, desc[UR4][R4.64] ;  /* 0x000000040410c981 */ /* 0x000ee8000c2e1900 */
[----:B------:R4:W3:Y:S01]  /*0180*/  @!P4 LDG.E.EL R17, desc[UR4][R4.64] ;  /* 0x000000040411c981 */ /* 0x0008e2000c2e1900 */
[----:B------:R-:W-:Y:S02]  /*0190*/  CS2R R12, SRZ ;  /* 0x00000000000c7805 */ /* 0x000fe4000001ff00 */
[----:B------:R-:W-:Y:S02]  /*01a0*/  CS2R R10, SRZ ;  /* 0x00000000000a7805 */ /* 0x000fe4000001ff00 */
[----:B------:R-:W-:Y:S01]  /*01b0*/  CS2R R2, SRZ ;  /* 0x0000000000027805 */ /* 0x000fe2000001ff00 */
[----:B--2---:R-:W-:-:S05]  /*01c0*/  IMAD.WIDE R14, R19, 0x4, R14 ;  /* 0x00000004130e7825 */ /* 0x004fca00078e020e */
[----:B------:R-:W2:Y:S01]  /*01d0*/  @!P4 LDG.E.EL R13, desc[UR4][R14.64] ;  /* 0x000000040e0dc981 */ /* 0x000ea2000c2e1900 */
[----:B----4-:R-:W-:-:S03]  /*01e0*/  IMAD.WIDE R4, R0, 0x4, R22 ;  /* 0x0000000400047825 */ /* 0x010fc600078e0216 */
[----:B------:R-:W4:Y:S01]  /*01f0*/  @!P4 LDG.E.EL R10, desc[UR4][R14.64] ;  /* 0x000000040e0ac981 */ /* 0x000f22000c2e1900 */
[----:B-----5:R-:W-:-:S03]  /*0200*/  IMAD.WIDE R22, R19, 0x4, R20 ;  /* 0x0000000413167825 */ /* 0x020fc600078e0214 */
[----:B------:R-:W2:Y:S01]  /*0210*/  @!P4 LDG.E.64 R2, desc[UR4][R4.64] ;  /* 0x000000040402c981 */ /* 0x000ea2000c1e1b00 */
[C---:B0-----:R-:W-:Y:S01]  /*0220*/  IMAD.WIDE R8, R19.reuse, 0x4, R8 ;  /* 0x0000000413087825 */ /* 0x041fe200078e0208 */
[----:B------:R-:W-:Y:S02]  /*0230*/  CS2R R20, SRZ ;  /* 0x0000000000147805 */ /* 0x000fe4000001ff00 */
[----:B------:R-:W5:Y:S01]  /*0240*/  @!P4 LDG.E.EL R11, desc[UR4][R22.64] ;  /* 0x00000004160bc981 */ /* 0x000f62000c2e1900 */
[----:B-1----:R-:W-:Y:S01]  /*0250*/  IMAD.WIDE R6, R19, 0x4, R6 ;  /* 0x0000000413067825 */ /* 0x002fe200078e0206 */
[----:B------:R-:W-:Y:S02]  /*0260*/  CS2R R18, SRZ ;  /* 0x0000000000127805 */ /* 0x000fe4000001ff00 */
[----:B------:R-:W2:Y:S04]  /*0270*/  @!P4 LDG.E.EL R12, desc[UR4][R22.64] ;  /* 0x00000004160cc981 */ /* 0x000ea8000c2e1900 */
[----:B------:R-:W2:Y:S04]  /*0280*/  @!P4 LDG.E.EL R21, desc[UR4][R8.64] ;  /* 0x000000040815c981 */ /* 0x000ea8000c2e1900 */
[----:B------:R0:W2:Y:S04]  /*0290*/  @!P4 LDG.E.EL R20, desc[UR4][R8.64] ;  /* 0x000000040814c981 */ /* 0x0000a8000c2e1900 */
[----:B------:R-:W2:Y:S04]  /*02a0*/  @!P4 LDG.E.EL R18, desc[UR4][R6.64] ;  /* 0x000000040612c981 */ /* 0x000ea8000c2e1900 */
[----:B------:R1:W2:Y:S01]  /*02b0*/  @!P4 LDG.E.EL R19, desc[UR4][R6.64] ;  /* 0x000000040613c981 */ /* 0x0002a2000c2e1900 */
[----:B0-----:R-:W-:Y:S01]  /*02c0*/  HFMA2.MMA R8, -RZ, RZ, 1.625, 0 ;  /* 0x3e800000ff087435 */ /* 0x001fe200000001ff */
[----:B-1----:R-:W0:Y:S02]  /*02d0*/  LDC.64 R6, c[0x0][0x240] ;  /* 0x00009000ff067b82 */ /* 0x002e240000000a00 */
[----:B0-----:R-:W-:-:S04]  /*02e0*/  IMAD.WIDE R6, R0, 0x4, R6 ;  /* 0x0000000400067825 */ /* 0x001fc800078e0206 */
[----:B---3--:R-:W-:Y:S01]  /*02f0*/  FADD R16, R16, 9.9999997473787516356e-06 ;  /* 0x3727c5ac10107421 */ /* 0x008fe20000000000 */
[----:B------:R-:W-:-:S03]  /*0300*/  FADD R17, R17, 9.9999997473787516356e-06 ;  /* 0x3727c5ac11117421 */ /* 0x000fc60000000000 */
[----:B------:R-:W0:Y:S08]  /*0310*/  MUFU.SQRT R14, R16 ;  /* 0x00000010000e7308 */ /* 0x000e300000002000 */
[----:B------:R-:W1:Y:S01]  /*0320*/  MUFU.SQRT R15, R17 ;  /* 0x00000011000f7308 */ /* 0x000e620000002000 */
[C---:B0-----:R-:W-:Y:S02]  /*0330*/  FSETP.GT.AND P0, PT, R14.reuse, 8.50705917302346158658e+37, PT ;  /* 0x7e8000000e00780b */ /* 0x041fe40003f04000 */
[----:B------:R-:W-:-:S02]  /*0340*/  FSETP.GEU.AND P2, PT, R14, 1.175494350822287508e-38, PT ;  /* 0x008000000e00780b */ /* 0x000fc40003f4e000 */
[C---:B-1----:R-:W-:Y:S02]  /*0350*/  FSETP.GT.AND P1, PT, R15.reuse, 8.50705917302346158658e+37, PT ;  /* 0x7e8000000f00780b */ /* 0x042fe40003f24000 */
[----:B------:R-:W-:-:S07]  /*0360*/  FSETP.GEU.AND P3, PT, R15, 1.175494350822287508e-38, PT ;  /* 0x008000000f00780b */ /* 0x000fce0003f6e000 */
[----:B------:R-:W-:-:S04]  /*0370*/  @P0 FMUL R14, R14, 0.25 ;  /* 0x3e8000000e0e0820 */ /* 0x000fc80000400000 */
[----:B------:R-:W-:Y:S01]  /*0380*/  @!P2 FMUL R14, R14, 16777216 ;  /* 0x4b8000000e0ea820 */ /* 0x000fe20000400000 */
[----:B------:R-:W-:-:S04]  /*0390*/  @P1 FMUL R15, R15, 0.25 ;  /* 0x3e8000000f0f1820 */ /* 0x000fc80000400000 */
[----:B------:R-:W-:Y:S01]  /*03a0*/  @!P3 FMUL R15, R15, 16777216 ;  /* 0x4b8000000f0fb820 */ /* 0x000fe20000400000 */
[----:B------:R-:W0:Y:S01]  /*03b0*/  MUFU.RCP R14, R14 ;  /* 0x0000000e000e7308 */ /* 0x000e220000001000 */
[----:B------:R-:W-:-:S07]  /*03c0*/  FSEL R9, R8, 1, P0 ;  /* 0x3f80000008097808 */ /* 0x000fce0000000000 */
[----:B------:R-:W1:Y:S01]  /*03d0*/  MUFU.RCP R15, R15 ;  /* 0x0000000f000f7308 */ /* 0x000e620000001000 */
[----:B------:R-:W-:Y:S01]  /*03e0*/  FSEL R8, R8, 1, P1 ;  /* 0x3f80000008087808 */ /* 0x000fe20000800000 */
[----:B------:R-:W-:Y:S01]  /*03f0*/  @!P2 FMUL R9, R9, 16777216 ;  /* 0x4b8000000909a820 */ /* 0x000fe20000400000 */
[----:B--2---:R-:W-:Y:S01]  /*0400*/  FADD R2, R13, R2 ;  /* 0x000000020d027221 */ /* 0x004fe20000000000 */
[----:B----4-:R-:W-:Y:S02]  /*0410*/  FADD R3, R10, R3 ;  /* 0x000000030a037221 */ /* 0x010fe40000000000 */
[----:B------:R-:W-:Y:S01]  /*0420*/  @!P3 FMUL R8, R8, 16777216 ;  /* 0x4b8000000808b820 */ /* 0x000fe20000400000 */
[----:B0-----:R-:W-:Y:S01]  /*0430*/  FMUL R14, R14, R9 ;  /* 0x000000090e0e7220 */ /* 0x001fe20000400000 */
[----:B-----5:R-:W-:Y:S01]  /*0440*/  FADD R11, R2, -R11 ;  /* 0x8000000b020b7221 */ /* 0x020fe20000000000 */
[----:B------:R-:W-:Y:S01]  /*0450*/  FADD R12, R3, -R12 ;  /* 0x8000000c030c7221 */ /* 0x000fe20000000000 */
[----:B------:R0:W-:Y:S01]  /*0460*/  @!P4 STG.E.64 desc[UR4][R4.64], R2 ;  /* 0x000000020400c986 */ /* 0x0001e2000c101b04 */
[----:B-1----:R-:W-:Y:S01]  /*0470*/  FMUL R9, R15, R8 ;  /* 0x000000080f097220 */ /* 0x002fe20000400000 */
[----:B------:R-:W-:-:S03]  /*0480*/  FMUL R11, R11, R14 ;  /* 0x0000000e0b0b7220 */ /* 0x000fc60000400000 */
[----:B------:R-:W-:Y:S01]  /*0490*/  FMUL R12, R12, R9 ;  /* 0x000000090c0c7220 */ /* 0x000fe20000400000 */
[----:B------:R-:W-:-:S03]  /*04a0*/  FFMA R18, R11, R21, R18 ;  /* 0x000000150b127223 */ /* 0x000fc60000000012 */
[----:B------:R-:W-:Y:S01]  /*04b0*/  FFMA R19, R12, R20, R19 ;  /* 0x000000140c137223 */ /* 0x000fe20000000013 */
[----:B0-----:R-:W-:Y:S06]  /*04c0*/  @P4 EXIT ;  /* 0x000000000000494d */ /* 0x001fec0003800000 */
[----:B------:R-:W-:Y:S01]  /*04d0*/  STG.E.64 desc[UR4][R6.64], R18 ;  /* 0x0000001206007986 */ /* 0x000fe2000c101b04 */
[----:B------:R-:W-:Y:S05]  /*04e0*/  EXIT ;  /* 0x000000000000794d */ /* 0x000fea0003800000 */
.L_x_0:
[----:B------:R-:W-:-:S00]  /*04f0*/  BRA `(.L_x_0) ;  /* 0xfffffffc00fc7947 */ /* 0x000fc0000383ffff */
[----:B------:R-:W-:-:S00]  /*0500*/  NOP ;  /* 0x0000000000007918 */ /* 0x000fc00000000000 */
[----:B------:R-:W-:-:S00]  /*0510*/  NOP ;  /* 0x0000000000007918 */ /* 0x000fc00000000000 */
[----:B------:R-:W-:-:S00]  /*0520*/  NOP ;  /* 0x0000000000007918 */ /* 0x000fc00000000000 */
[----:B------:R-:W-:-:S00]  /*0530*/  NOP ;  /* 0x0000000000007918 */ /* 0x000fc00000000000 */
[----:B------:R-:W-:-:S00]  /*0540*/  NOP ;  /* 0x0000000000007918 */ /* 0x000fc00000000000 */
[----:B------:R-:W-:-:S00]  /*0550*/  NOP ;  /* 0x0000000000007918 */ /* 0x000fc00000000000 */
[----:B------:R-:W-:-:S00]  /*0560*/  NOP ;  /* 0x0000000000007918 */ /* 0x000fc00000000000 */
[----:B------:R-:W-:-:S00]  /*0570*/  NOP ;  /* 0x0000000000007918 */ /* 0x000fc00000000000 */
.L_x_1:


//--------------------- .nv.global.init           --------------------------
	.section	.nv.global.init,"aw",@progbits
.nv.global.init:
	.type		_$_str,@object
	.size		_$_str,(_$_str_$_2 - _$_str)
_$_str:
        /*0000*/ 	.byte	0x5f, 0x5f, 0x43, 0x55, 0x44, 0x41, 0x5f, 0x46, 0x54, 0x5a, 0x00
	.type		_$_str_$_2,@object
	.size		_$_str_$_2,(.L_1 - _$_str_$_2)
_$_str_$_2:
        /*000b*/ 	.byte	0x5f, 0x5f, 0x43, 0x55, 0x44, 0x41, 0x5f, 0x50, 0x52, 0x45, 0x43, 0x5f, 0x53, 0x51, 0x52, 0x54
        /*001b*/ 	.byte	0x00
.L_1:


//--------------------- .nv.constant0.triton_poi_fused__native_batch_norm_legit_no_training_convolution_0 --------------------------
	.section	.nv.constant0.triton_poi_fused__native_batch_norm_legit_no_training_convolution_0,"a",@progbits
	.sectionflags	@""
	.align	4
.nv.constant0.triton_poi_fused__native_batch_norm_legit_no_training_convolution_0:
	.zero		588
